//
// Generated by NVIDIA NVVM Compiler
//
// Compiler Build ID: CL-36424714
// Cuda compilation tools, release 13.0, V13.0.88
// Based on NVVM 20.0.0
//

.version 9.0
.target sm_100
.address_size 64

	// .globl	_Z4funcPfS_S_i

.visible .entry _Z4funcPfS_S_i(
	.param .u64 .ptr .align 1 _Z4funcPfS_S_i_param_0,
	.param .u64 .ptr .align 1 _Z4funcPfS_S_i_param_1,
	.param .u64 .ptr .align 1 _Z4funcPfS_S_i_param_2,
	.param .u32 _Z4funcPfS_S_i_param_3
)
{
	.reg .pred 	%p<3>;
	.reg .b32 	%r<7>;
	.reg .b32 	%f<6>;
	.reg .b64 	%rd<14>;

	ld.param.u64 	%rd4, [_Z4funcPfS_S_i_param_0];
	ld.param.u64 	%rd2, [_Z4funcPfS_S_i_param_1];
	ld.param.u64 	%rd3, [_Z4funcPfS_S_i_param_2];
	ld.param.u32 	%r2, [_Z4funcPfS_S_i_param_3];
	cvta.to.global.u64 	%rd1, %rd4;
	mov.u32 	%r3, %ntid.x;
	mov.u32 	%r4, %ctaid.x;
	mov.u32 	%r5, %tid.x;
	mad.lo.s32 	%r1, %r3, %r4, %r5;
	setp.ge.s32 	%p1, %r1, %r2;
	@%p1 bra 	$L__BB0_4;
	cvta.to.global.u64 	%rd5, %rd3;
	mul.wide.s32 	%rd6, %r1, 4;
	add.s64 	%rd7, %rd5, %rd6;
	ld.global.f32 	%f1, [%rd7];
	setp.neu.f32 	%p2, %f1, 0f00000000;
	@%p2 bra 	$L__BB0_3;
	add.s64 	%rd13, %rd1, %rd6;
	mov.b32 	%r6, 0;
	st.global.u32 	[%rd13], %r6;
	bra.uni 	$L__BB0_4;
$L__BB0_3:
	add.s64 	%rd9, %rd1, %rd6;
	ld.global.f32 	%f2, [%rd9];
	cvta.to.global.u64 	%rd10, %rd2;
	add.s64 	%rd11, %rd10, %rd6;
	ld.global.f32 	%f3, [%rd11];
	sub.f32 	%f4, %f2, %f3;
	div.rn.f32 	%f5, %f4, %f1;
	st.global.f32 	[%rd9], %f5;
$L__BB0_4:
	ret;

}


// ===== COMPILED SASS (sm_100) =====

	.target	sm_100

	.elftype	@"ET_EXEC"


//--------------------- .note.nv.tkinfo           --------------------------
	.section	.note.nv.tkinfo,"",@"SHT_NOTE"
	.sectionflags	@"SHF_NOTE_NV_TKINFO"
	.tkinfo
        /*0018*/ 	.word	0x00000002
        /*0030*/ 	.string	""
        /*0030*/ 	.string	"ptxas"
        /*0030*/ 	.string	"Cuda compilation tools, release 13.0, V13.0.88"
        /*0030*/ 	.string	"Build cuda_13.0.r13.0/compiler.36424714_0"
        /*0030*/ 	.string	"-arch sm_100 -m 64 "



//--------------------- .note.nv.cuinfo           --------------------------
	.section	.note.nv.cuinfo,"",@"SHT_NOTE"
	.sectionflags	@"SHF_NOTE_NV_CUINFO"
        /*0018*/ 	.short	0x0002
        /*001a*/ 	.short	0x0064
        /*001c*/ 	.short	0x0082
	.zero		2


//--------------------- .nv.info                  --------------------------
	.section	.nv.info,"",@"SHT_CUDA_INFO"
	.align	4


	//----- nvinfo : EIATTR_REGCOUNT
	.align		4
        /*0000*/ 	.byte	0x04, 0x2f
        /*0002*/ 	.short	(.L_1 - .L_0)
	.align		4
.L_0:
        /*0004*/ 	.word	index@(_Z4funcPfS_S_i)
        /*0008*/ 	.word	0x00000010


	//----- nvinfo : EIATTR_FRAME_SIZE
	.align		4
.L_1:
        /*000c*/ 	.byte	0x04, 0x11
        /*000e*/ 	.short	(.L_3 - .L_2)
	.align		4
.L_2:
        /*0010*/ 	.word	index@($__internal_0_$__cuda_sm3x_div_rn_noftz_f32_slowpath)
        /*0014*/ 	.word	0x00000000


	//----- nvinfo : EIATTR_FRAME_SIZE
	.align		4
.L_3:
        /*0018*/ 	.byte	0x04, 0x11
        /*001a*/ 	.short	(.L_5 - .L_4)
	.align		4
.L_4:
        /*001c*/ 	.word	index@(_Z4funcPfS_S_i)
        /*0020*/ 	.word	0x00000000


	//----- nvinfo : EIATTR_MIN_STACK_SIZE
	.align		4
.L_5:
        /*0024*/ 	.byte	0x04, 0x12
        /*0026*/ 	.short	(.L_7 - .L_6)
	.align		4
.L_6:
        /*0028*/ 	.word	index@(_Z4funcPfS_S_i)
        /*002c*/ 	.word	0x00000000
.L_7:


//--------------------- .nv.compat                --------------------------
	.section	.nv.compat,"",@"SHT_CUDA_COMPAT_INFO"
	.align	4
        /*0000*/ 	.byte	0x02, 0x09, 0x00, 0x00, 0x02, 0x02, 0x01, 0x00, 0x02, 0x05, 0x05, 0x00, 0x03, 0x07, 0x01, 0x01
        /*0010*/ 	.byte	0x02, 0x03, 0x00, 0x00, 0x02, 0x06, 0x01, 0x00, 0x04, 0x0b, 0x08, 0x00, 0x01, 0x00, 0x00, 0x00
        /*0020*/ 	.byte	0x00, 0x00, 0x00, 0x00


//--------------------- .nv.info._Z4funcPfS_S_i   --------------------------
	.section	.nv.info._Z4funcPfS_S_i,"",@"SHT_CUDA_INFO"
	.sectionflags	@""
	.align	4


	//----- nvinfo : EIATTR_CUDA_API_VERSION
	.align		4
        /*0000*/ 	.byte	0x04, 0x37
        /*0002*/ 	.short	(.L_9 - .L_8)
.L_8:
        /*0004*/ 	.word	0x00000082


	//----- nvinfo : EIATTR_KPARAM_INFO
	.align		4
.L_9:
        /*0008*/ 	.byte	0x04, 0x17
        /*000a*/ 	.short	(.L_11 - .L_10)
.L_10:
        /*000c*/ 	.word	0x00000000
        /*0010*/ 	.short	0x0003
        /*0012*/ 	.short	0x0018
        /*0014*/ 	.byte	0x00, 0xf0, 0x11, 0x00


	//----- nvinfo : EIATTR_KPARAM_INFO
	.align		4
.L_11:
        /*0018*/ 	.byte	0x04, 0x17
        /*001a*/ 	.short	(.L_13 - .L_12)
.L_12:
        /*001c*/ 	.word	0x00000000
        /*0020*/ 	.short	0x0002
        /*0022*/ 	.short	0x0010
        /*0024*/ 	.byte	0x00, 0xf5, 0x21, 0x00


	//----- nvinfo : EIATTR_KPARAM_INFO
	.align		4
.L_13:
        /*0028*/ 	.byte	0x04, 0x17
        /*002a*/ 	.short	(.L_15 - .L_14)
.L_14:
        /*002c*/ 	.word	0x00000000
        /*0030*/ 	.short	0x0001
        /*0032*/ 	.short	0x0008
        /*0034*/ 	.byte	0x00, 0xf5, 0x21, 0x00


	//----- nvinfo : EIATTR_KPARAM_INFO
	.align		4
.L_15:
        /*0038*/ 	.byte	0x04, 0x17
        /*003a*/ 	.short	(.L_17 - .L_16)
.L_16:
        /*003c*/ 	.word	0x00000000
        /*0040*/ 	.short	0x0000
        /*0042*/ 	.short	0x0000
        /*0044*/ 	.byte	0x00, 0xf5, 0x21, 0x00


	//----- nvinfo : EIATTR_SPARSE_MMA_MASK
	.align		4
.L_17:
        /*0048*/ 	.byte	0x03, 0x50
        /*004a*/ 	.short	0x0000


	//----- nvinfo : EIATTR_MAXREG_COUNT
	.align		4
        /*004c*/ 	.byte	0x03, 0x1b
        /*004e*/ 	.short	0x00ff


	//----- nvinfo : EIATTR_MERCURY_ISA_VERSION
	.align		4
        /*0050*/ 	.byte	0x03, 0x5f
        /*0052*/ 	.short	0x0101


	//----- nvinfo : EIATTR_VRC_CTA_INIT_COUNT
	.align		4
        /*0054*/ 	.byte	0x02, 0x4a
	.zero		1
	.zero		1


	//----- nvinfo : EIATTR_EXIT_INSTR_OFFSETS
	.align		4
        /*0058*/ 	.byte	0x04, 0x1c
        /*005a*/ 	.short	(.L_19 - .L_18)


	//   ....[0]....
.L_18:
        /*005c*/ 	.word	0x00000070


	//   ....[1]....
        /*0060*/ 	.word	0x00000100


	//   ....[2]....
        /*0064*/ 	.word	0x00000260


	//----- nvinfo : EIATTR_CRS_STACK_SIZE
	.align		4
.L_19:
        /*0068*/ 	.byte	0x04, 0x1e
        /*006a*/ 	.short	(.L_21 - .L_20)
.L_20:
        /*006c*/ 	.word	0x00000000


	//----- nvinfo : EIATTR_CBANK_PARAM_SIZE
	.align		4
.L_21:
        /*0070*/ 	.byte	0x03, 0x19
        /*0072*/ 	.short	0x001c


	//----- nvinfo : EIATTR_PARAM_CBANK
	.align		4
        /*0074*/ 	.byte	0x04, 0x0a
        /*0076*/ 	.short	(.L_23 - .L_22)
	.align		4
.L_22:
        /*0078*/ 	.word	index@(.nv.constant0._Z4funcPfS_S_i)
        /*007c*/ 	.short	0x0380
        /*007e*/ 	.short	0x001c


	//----- nvinfo : EIATTR_SW_WAR
	.align		4
.L_23:
        /*0080*/ 	.byte	0x04, 0x36
        /*0082*/ 	.short	(.L_25 - .L_24)
.L_24:
        /*0084*/ 	.word	0x00000008
.L_25:


//--------------------- .nv.callgraph             --------------------------
	.section	.nv.callgraph,"",@"SHT_CUDA_CALLGRAPH"
	.align	4
	.sectionentsize	8
	.align		4
        /*0000*/ 	.word	0x00000000
	.align		4
        /*0004*/ 	.word	0xffffffff
	.align		4
        /*0008*/ 	.word	0x00000000
	.align		4
        /*000c*/ 	.word	0xfffffffe
	.align		4
        /*0010*/ 	.word	0x00000000
	.align		4
        /*0014*/ 	.word	0xfffffffd
	.align		4
        /*0018*/ 	.word	0x00000000
	.align		4
        /*001c*/ 	.word	0xfffffffc


//--------------------- .text._Z4funcPfS_S_i      --------------------------
	.section	.text._Z4funcPfS_S_i,"ax",@progbits
	.align	128
        .global         _Z4funcPfS_S_i
        .type           _Z4funcPfS_S_i,@function
        .size           _Z4funcPfS_S_i,(.L_x_14 - _Z4funcPfS_S_i)
        .other          _Z4funcPfS_S_i,@"STO_CUDA_ENTRY STV_DEFAULT"
_Z4funcPfS_S_i:
.text._Z4funcPfS_S_i:
[----:B------:R-:W-:Y:S01]  /*0000*/  LDC R1, c[0x0][0x37c] ;  /* 0x0000df00ff017b82 */ /* 0x000fe20000000800 */
[----:B------:R-:W0:Y:S01]  /*0010*/  S2R R9, SR_CTAID.X ;  /* 0x0000000000097919 */ /* 0x000e220000002500 */
[----:B------:R-:W0:Y:S01]  /*0020*/  LDCU UR4, c[0x0][0x360] ;  /* 0x00006c00ff0477ac */ /* 0x000e220008000800 */
[----:B------:R-:W0:Y:S01]  /*0030*/  S2R R0, SR_TID.X ;  /* 0x0000000000007919 */ /* 0x000e220000002100 */
[----:B------:R-:W1:Y:S01]  /*0040*/  LDCU UR5, c[0x0][0x398] ;  /* 0x00007300ff0577ac */ /* 0x000e620008000800 */
[----:B0-----:R-:W-:-:S05]  /*0050*/  IMAD R9, R9, UR4, R0 ;  /* 0x0000000409097c24 */ /* 0x001fca000f8e0200 */
[----:B-1----:R-:W-:-:S13]  /*0060*/  ISETP.GE.AND P0, PT, R9, UR5, PT ;  /* 0x0000000509007c0c */ /* 0x002fda000bf06270 */
[----:B------:R-:W-:Y:S05]  /*0070*/  @P0 EXIT ;  /* 0x000000000000094d */ /* 0x000fea0003800000 */
[----:B------:R-:W0:Y:S01]  /*0080*/  LDC.64 R2, c[0x0][0x390] ;  /* 0x0000e400ff027b82 */ /* 0x000e220000000a00 */
[----:B------:R-:W1:Y:S01]  /*0090*/  LDCU.64 UR4, c[0x0][0x358] ;  /* 0x00006b00ff0477ac */ /* 0x000e620008000a00 */
[----:B0-----:R-:W-:-:S06]  /*00a0*/  IMAD.WIDE R2, R9, 0x4, R2 ;  /* 0x0000000409027825 */ /* 0x001fcc00078e0202 */
[----:B-1----:R-:W2:Y:S02]  /*00b0*/  LDG.E R3, desc[UR4][R2.64] ;  /* 0x0000000402037981 */ /* 0x002ea4000c1e1900 */
[----:B--2---:R-:W-:-:S13]  /*00c0*/  FSETP.NEU.AND P0, PT, R3, RZ, PT ;  /* 0x000000ff0300720b */ /* 0x004fda0003f0d000 */
[----:B------:R-:W0:Y:S02]  /*00d0*/  @!P0 LDC.64 R4, c[0x0][0x380] ;  /* 0x0000e000ff048b82 */ /* 0x000e240000000a00 */
[----:B0-----:R-:W-:-:S05]  /*00e0*/  @!P0 IMAD.WIDE R4, R9, 0x4, R4 ;  /* 0x0000000409048825 */ /* 0x001fca00078e0204 */
[----:B------:R0:W-:Y:S01]  /*00f0*/  @!P0 STG.E desc[UR4][R4.64], RZ ;  /* 0x000000ff04008986 */ /* 0x0001e2000c101904 */
[----:B------:R-:W-:Y:S05]  /*0100*/  @!P0 EXIT ;  /* 0x000000000000894d */ /* 0x000fea0003800000 */
[----:B------:R-:W1:Y:S08]  /*0110*/  LDC.64 R6, c[0x0][0x388] ;  /* 0x0000e200ff067b82 */ /* 0x000e700000000a00 */
[----:B0-----:R-:W0:Y:S01]  /*0120*/  LDC.64 R4, c[0x0][0x380] ;  /* 0x0000e000ff047b82 */ /* 0x001e220000000a00 */
[----:B-1----:R-:W-:-:S05]  /*0130*/  IMAD.WIDE R6, R9, 0x4, R6 ;  /* 0x0000000409067825 */ /* 0x002fca00078e0206 */
[----:B------:R-:W2:Y:S01]  /*0140*/  LDG.E R0, desc[UR4][R6.64] ;  /* 0x0000000406007981 */ /* 0x000ea2000c1e1900 */
[----:B0-----:R-:W-:-:S05]  /*0150*/  IMAD.WIDE R4, R9, 0x4, R4 ;  /* 0x0000000409047825 */ /* 0x001fca00078e0204 */
[----:B------:R-:W2:Y:S01]  /*0160*/  LDG.E R11, desc[UR4][R4.64] ;  /* 0x00000004040b7981 */ /* 0x000ea2000c1e1900 */
[----:B------:R-:W0:Y:S01]  /*0170*/  MUFU.RCP R2, R3 ;  /* 0x0000000300027308 */ /* 0x000e220000001000 */
[----:B------:R-:W-:Y:S01]  /*0180*/  BSSY.RECONVERGENT B0, `(.L_x_0) ;  /* 0x000000c000007945 */ /* 0x000fe20003800200 */
[----:B0-----:R-:W-:-:S04]  /*0190*/  FFMA R9, -R3, R2, 1 ;  /* 0x3f80000003097423 */ /* 0x001fc80000000102 */
[----:B------:R-:W-:Y:S01]  /*01a0*/  FFMA R9, R2, R9, R2 ;  /* 0x0000000902097223 */ /* 0x000fe20000000002 */
[----:B--2---:R-:W-:-:S04]  /*01b0*/  FADD R0, -R0, R11 ;  /* 0x0000000b00007221 */ /* 0x004fc80000000100 */
[----:B------:R-:W0:Y:S01]  /*01c0*/  FCHK P0, R0, R3 ;  /* 0x0000000300007302 */ /* 0x000e220000000000 */
[----:B------:R-:W-:-:S04]  /*01d0*/  FFMA R2, R0, R9, RZ ;  /* 0x0000000900027223 */ /* 0x000fc800000000ff */
[----:B------:R-:W-:-:S04]  /*01e0*/  FFMA R8, -R3, R2, R0 ;  /* 0x0000000203087223 */ /* 0x000fc80000000100 */
[----:B------:R-:W-:Y:S01]  /*01f0*/  FFMA R9, R9, R8, R2 ;  /* 0x0000000809097223 */ /* 0x000fe20000000002 */
[----:B0-----:R-:W-:Y:S06]  /*0200*/  @!P0 BRA `(.L_x_1) ;  /* 0x00000000000c8947 */ /* 0x001fec0003800000 */
[----:B------:R-:W-:-:S07]  /*0210*/  MOV R2, 0x230 ;  /* 0x0000023000027802 */ /* 0x000fce0000000f00 */
[----:B------:R-:W-:Y:S05]  /*0220*/  CALL.REL.NOINC `($__internal_0_$__cuda_sm3x_div_rn_noftz_f32_slowpath) ;  /* 0x0000000000107944 */ /* 0x000fea0003c00000 */
[----:B------:R-:W-:-:S07]  /*0230*/  IMAD.MOV.U32 R9, RZ, RZ, R0 ;  /* 0x000000ffff097224 */ /* 0x000fce00078e0000 */
.L_x_1:
[----:B------:R-:W-:Y:S05]  /*0240*/  BSYNC.RECONVERGENT B0 ;  /* 0x0000000000007941 */ /* 0x000fea0003800200 */
.L_x_0:
[----:B------:R-:W-:Y:S01]  /*0250*/  STG.E desc[UR4][R4.64], R9 ;  /* 0x0000000904007986 */ /* 0x000fe2000c101904 */
[----:B------:R-:W-:Y:S05]  /*0260*/  EXIT ;  /* 0x000000000000794d */ /* 0x000fea0003800000 */
        .weak           $__internal_0_$__cuda_sm3x_div_rn_noftz_f32_slowpath
        .type           $__internal_0_$__cuda_sm3x_div_rn_noftz_f32_slowpath,@function
        .size           $__internal_0_$__cuda_sm3x_div_rn_noftz_f32_slowpath,(.L_x_14 - $__internal_0_$__cuda_sm3x_div_rn_noftz_f32_slowpath)
$__internal_0_$__cuda_sm3x_div_rn_noftz_f32_slowpath:
[--C-:B------:R-:W-:Y:S01]  /*0270*/  SHF.R.U32.HI R7, RZ, 0x17, R3.reuse ;  /* 0x00000017ff077819 */ /* 0x100fe20000011603 */
[----:B------:R-:W-:Y:S01]  /*0280*/  BSSY.RECONVERGENT B1, `(.L_x_2) ;  /* 0x0000064000017945 */ /* 0x000fe20003800200 */
[--C-:B------:R-:W-:Y:S01]  /*0290*/  SHF.R.U32.HI R6, RZ, 0x17, R0.reuse ;  /* 0x00000017ff067819 */ /* 0x100fe20000011600 */
[----:B------:R-:W-:Y:S01]  /*02a0*/  IMAD.MOV.U32 R8, RZ, RZ, R0 ;  /* 0x000000ffff087224 */ /* 0x000fe200078e0000 */
[----:B------:R-:W-:Y:S01]  /*02b0*/  LOP3.LUT R7, R7, 0xff, RZ, 0xc0, !PT ;  /* 0x000000ff07077812 */ /* 0x000fe200078ec0ff */
[----:B------:R-:W-:Y:S01]  /*02c0*/  IMAD.MOV.U32 R9, RZ, RZ, R3 ;  /* 0x000000ffff097224 */ /* 0x000fe200078e0003 */
[----:B------:R-:W-:-:S03]  /*02d0*/  LOP3.LUT R6, R6, 0xff, RZ, 0xc0, !PT ;  /* 0x000000ff06067812 */ /* 0x000fc600078ec0ff */
[----:B------:R-:W-:Y:S02]  /*02e0*/  VIADD R12, R7, 0xffffffff ;  /* 0xffffffff070c7836 */ /* 0x000fe40000000000 */
[----:B------:R-:W-:-:S03]  /*02f0*/  VIADD R11, R6, 0xffffffff ;  /* 0xffffffff060b7836 */ /* 0x000fc60000000000 */
[----:B------:R-:W-:-:S04]  /*0300*/  ISETP.GT.U32.AND P0, PT, R12, 0xfd, PT ;  /* 0x000000fd0c00780c */ /* 0x000fc80003f04070 */
[----:B------:R-:W-:-:S13]  /*0310*/  ISETP.GT.U32.OR P0, PT, R11, 0xfd, P0 ;  /* 0x000000fd0b00780c */ /* 0x000fda0000704470 */
[----:B------:R-:W-:Y:S01]  /*0320*/  @!P0 IMAD.MOV.U32 R10, RZ, RZ, RZ ;  /* 0x000000ffff0a8224 */ /* 0x000fe200078e00ff */
[----:B------:R-:W-:Y:S06]  /*0330*/  @!P0 BRA `(.L_x_3) ;  /* 0x00000000005c8947 */ /* 0x000fec0003800000 */
[----:B------:R-:W-:Y:S02]  /*0340*/  FSETP.GTU.FTZ.AND P0, PT, |R0|, +INF , PT ;  /* 0x7f8000000000780b */ /* 0x000fe40003f1c200 */
[----:B------:R-:W-:-:S04]  /*0350*/  FSETP.GTU.FTZ.AND P1, PT, |R3|, +INF , PT ;  /* 0x7f8000000300780b */ /* 0x000fc80003f3c200 */
[----:B------:R-:W-:-:S13]  /*0360*/  PLOP3.LUT P0, PT, P0, P1, PT, 0xf8, 0x8f ;  /* 0x00000000008f781c */ /* 0x000fda0000703f70 */
[----:B------:R-:W-:Y:S05]  /*0370*/  @P0 BRA `(.L_x_4) ;  /* 0x00000004004c0947 */ /* 0x000fea0003800000 */
[----:B------:R-:W-:-:S13]  /*0380*/  LOP3.LUT P0, RZ, R9, 0x7fffffff, R8, 0xc8, !PT ;  /* 0x7fffffff09ff7812 */ /* 0x000fda000780c808 */
[----:B------:R-:W-:Y:S05]  /*0390*/  @!P0 BRA `(.L_x_5) ;  /* 0x00000004003c8947 */ /* 0x000fea0003800000 */
[C---:B------:R-:W-:Y:S02]  /*03a0*/  FSETP.NEU.FTZ.AND P2, PT, |R0|.reuse, +INF , PT ;  /* 0x7f8000000000780b */ /* 0x040fe40003f5d200 */
[----:B------:R-:W-:Y:S02]  /*03b0*/  FSETP.NEU.FTZ.AND P1, PT, |R3|, +INF , PT ;  /* 0x7f8000000300780b */ /* 0x000fe40003f3d200 */
[----:B------:R-:W-:-:S11]  /*03c0*/  FSETP.NEU.FTZ.AND P0, PT, |R0|, +INF , PT ;  /* 0x7f8000000000780b */ /* 0x000fd60003f1d200 */
[----:B------:R-:W-:Y:S05]  /*03d0*/  @!P1 BRA !P2, `(.L_x_5) ;  /* 0x00000004002c9947 */ /* 0x000fea0005000000 */
[----:B------:R-:W-:-:S04]  /*03e0*/  LOP3.LUT P2, RZ, R8, 0x7fffffff, RZ, 0xc0, !PT ;  /* 0x7fffffff08ff7812 */ /* 0x000fc8000784c0ff */
[----:B------:R-:W-:-:S13]  /*03f0*/  PLOP3.LUT P1, PT, P1, P2, PT, 0x2f, 0xf2 ;  /* 0x0000000000f2781c */ /* 0x000fda0000f24577 */
[----:B------:R-:W-:Y:S05]  /*0400*/  @P1 BRA `(.L_x_6) ;  /* 0x0000000400181947 */ /* 0x000fea0003800000 */
[----:B------:R-:W-:-:S04]  /*0410*/  LOP3.LUT P1, RZ, R9, 0x7fffffff, RZ, 0xc0, !PT ;  /* 0x7fffffff09ff7812 */ /* 0x000fc8000782c0ff */
[----:B------:R-:W-:-:S13]  /*0420*/  PLOP3.LUT P0, PT, P0, P1, PT, 0x2f, 0xf2 ;  /* 0x0000000000f2781c */ /* 0x000fda0000702577 */
[----:B------:R-:W-:Y:S05]  /*0430*/  @P0 BRA `(.L_x_7) ;  /* 0x0000000400000947 */ /* 0x000fea0003800000 */
[----:B------:R-:W-:Y:S02]  /*0440*/  ISETP.GE.AND P0, PT, R11, RZ, PT ;  /* 0x000000ff0b00720c */ /* 0x000fe40003f06270 */
[----:B------:R-:W-:-:S11]  /*0450*/  ISETP.GE.AND P1, PT, R12, RZ, PT ;  /* 0x000000ff0c00720c */ /* 0x000fd60003f26270 */
[----:B------:R-:W-:Y:S02]  /*0460*/  @P0 IMAD.MOV.U32 R10, RZ, RZ, RZ ;  /* 0x000000ffff0a0224 */ /* 0x000fe400078e00ff */
[----:B------:R-:W-:Y:S01]  /*0470*/  @!P0 FFMA R8, R0, 1.84467440737095516160e+19, RZ ;  /* 0x5f80000000088823 */ /* 0x000fe200000000ff */
[----:B------:R-:W-:Y:S02]  /*0480*/  @!P0 IMAD.MOV.U32 R10, RZ, RZ, -0x40 ;  /* 0xffffffc0ff0a8424 */ /* 0x000fe400078e00ff */
[----:B------:R-:W-:Y:S02]  /*0490*/  @!P1 FFMA R9, R3, 1.84467440737095516160e+19, RZ ;  /* 0x5f80000003099823 */ /* 0x000fe400000000ff */
[----:B------:R-:W-:-:S07]  /*04a0*/  @!P1 VIADD R10, R10, 0x40 ;  /* 0x000000400a0a9836 */ /* 0x000fce0000000000 */
.L_x_3:
[----:B------:R-:W-:Y:S01]  /*04b0*/  LEA R0, R7, 0xc0800000, 0x17 ;  /* 0xc080000007007811 */ /* 0x000fe200078eb8ff */
[----:B------:R-:W-:Y:S01]  /*04c0*/  VIADD R6, R6, 0xffffff81 ;  /* 0xffffff8106067836 */ /* 0x000fe20000000000 */
[----:B------:R-:W-:Y:S03]  /*04d0*/  BSSY.RECONVERGENT B2, `(.L_x_8) ;  /* 0x0000035000027945 */ /* 0x000fe60003800200 */
[----:B------:R-:W-:Y:S01]  /*04e0*/  IMAD.IADD R9, R9, 0x1, -R0 ;  /* 0x0000000109097824 */ /* 0x000fe200078e0a00 */
[C---:B------:R-:W-:Y:S01]  /*04f0*/  IADD3 R7, PT, PT, R6.reuse, 0x7f, -R7 ;  /* 0x0000007f06077810 */ /* 0x040fe20007ffe807 */
[----:B------:R-:W-:Y:S02]  /*0500*/  IMAD R0, R6, -0x800000, R8 ;  /* 0xff80000006007824 */ /* 0x000fe400078e0208 */
[----:B------:R-:W0:Y:S01]  /*0510*/  MUFU.RCP R3, R9 ;  /* 0x0000000900037308 */ /* 0x000e220000001000 */
[----:B------:R-:W-:Y:S01]  /*0520*/  FADD.FTZ R11, -R9, -RZ ;  /* 0x800000ff090b7221 */ /* 0x000fe20000010100 */
[----:B------:R-:W-:-:S03]  /*0530*/  IMAD.IADD R7, R7, 0x1, R10 ;  /* 0x0000000107077824 */ /* 0x000fc600078e020a */
[----:B0-----:R-:W-:-:S04]  /*0540*/  FFMA R12, R3, R11, 1 ;  /* 0x3f800000030c7423 */ /* 0x001fc8000000000b */
[----:B------:R-:W-:-:S04]  /*0550*/  FFMA R12, R3, R12, R3 ;  /* 0x0000000c030c7223 */ /* 0x000fc80000000003 */
[----:B------:R-:W-:-:S04]  /*0560*/  FFMA R3, R0, R12, RZ ;  /* 0x0000000c00037223 */ /* 0x000fc800000000ff */
[----:B------:R-:W-:-:S04]  /*0570*/  FFMA R8, R11, R3, R0 ;  /* 0x000000030b087223 */ /* 0x000fc80000000000 */
[----:B------:R-:W-:-:S04]  /*0580*/  FFMA R13, R12, R8, R3 ;  /* 0x000000080c0d7223 */ /* 0x000fc80000000003 */
[----:B------:R-:W-:-:S04]  /*0590*/  FFMA R8, R11, R13, R0 ;  /* 0x0000000d0b087223 */ /* 0x000fc80000000000 */
[----:B------:R-:W-:-:S05]  /*05a0*/  FFMA R0, R12, R8, R13 ;  /* 0x000000080c007223 */ /* 0x000fca000000000d */
[----:B------:R-:W-:-:S04]  /*05b0*/  SHF.R.U32.HI R3, RZ, 0x17, R0 ;  /* 0x00000017ff037819 */ /* 0x000fc80000011600 */
[----:B------:R-:W-:-:S05]  /*05c0*/  LOP3.LUT R3, R3, 0xff, RZ, 0xc0, !PT ;  /* 0x000000ff03037812 */ /* 0x000fca00078ec0ff */
[----:B------:R-:W-:-:S04]  /*05d0*/  IMAD.IADD R9, R3, 0x1, R7 ;  /* 0x0000000103097824 */ /* 0x000fc800078e0207 */
[----:B------:R-:W-:-:S05]  /*05e0*/  VIADD R3, R9, 0xffffffff ;  /* 0xffffffff09037836 */ /* 0x000fca0000000000 */
[----:B------:R-:W-:-:S13]  /*05f0*/  ISETP.GE.U32.AND P0, PT, R3, 0xfe, PT ;  /* 0x000000fe0300780c */ /* 0x000fda0003f06070 */
[----:B------:R-:W-:Y:S05]  /*0600*/  @!P0 BRA `(.L_x_9) ;  /* 0x0000000000808947 */ /* 0x000fea0003800000 */
[----:B------:R-:W-:-:S13]  /*0610*/  ISETP.GT.AND P0, PT, R9, 0xfe, PT ;  /* 0x000000fe0900780c */ /* 0x000fda0003f04270 */
[----:B------:R-:W-:Y:S05]  /*0620*/  @P0 BRA `(.L_x_10) ;  /* 0x00000000006c0947 */ /* 0x000fea0003800000 */
[----:B------:R-:W-:-:S13]  /*0630*/  ISETP.GE.AND P0, PT, R9, 0x1, PT ;  /* 0x000000010900780c */ /* 0x000fda0003f06270 */
[----:B------:R-:W-:Y:S05]  /*0640*/  @P0 BRA `(.L_x_11) ;  /* 0x0000000000740947 */ /* 0x000fea0003800000 */
[----:B------:R-:W-:Y:S02]  /*0650*/  ISETP.GE.AND P0, PT, R9, -0x18, PT ;  /* 0xffffffe80900780c */ /* 0x000fe40003f06270 */
[----:B------:R-:W-:-:S11]  /*0660*/  LOP3.LUT R0, R0, 0x80000000, RZ, 0xc0, !PT ;  /* 0x8000000000007812 */ /* 0x000fd600078ec0ff */
[----:B------:R-:W-:Y:S05]  /*0670*/  @!P0 BRA `(.L_x_11) ;  /* 0x0000000000688947 */ /* 0x000fea0003800000 */
[CCC-:B------:R-:W-:Y:S01]  /*0680*/  FFMA.RZ R3, R12.reuse, R8.reuse, R13.reuse ;  /* 0x000000080c037223 */ /* 0x1c0fe2000000c00d */
[CCC-:B------:R-:W-:Y:S01]  /*0690*/  FFMA.RM R6, R12.reuse, R8.reuse, R13.reuse ;  /* 0x000000080c067223 */ /* 0x1c0fe2000000400d */
[C---:B------:R-:W-:Y:S02]  /*06a0*/  ISETP.NE.AND P2, PT, R9.reuse, RZ, PT ;  /* 0x000000ff0900720c */ /* 0x040fe40003f45270 */
[----:B------:R-:W-:Y:S02]  /*06b0*/  ISETP.NE.AND P1, PT, R9, RZ, PT ;  /* 0x000000ff0900720c */ /* 0x000fe40003f25270 */
[----:B------:R-:W-:Y:S01]  /*06c0*/  LOP3.LUT R7, R3, 0x7fffff, RZ, 0xc0, !PT ;  /* 0x007fffff03077812 */ /* 0x000fe200078ec0ff */
[----:B------:R-:W-:Y:S01]  /*06d0*/  FFMA.RP R3, R12, R8, R13 ;  /* 0x000000080c037223 */ /* 0x000fe2000000800d */
[----:B------:R-:W-:Y:S02]  /*06e0*/  VIADD R8, R9, 0x20 ;  /* 0x0000002009087836 */ /* 0x000fe40000000000 */
[----:B------:R-:W-:Y:S01]  /*06f0*/  LOP3.LUT R7, R7, 0x800000, RZ, 0xfc, !PT ;  /* 0x0080000007077812 */ /* 0x000fe200078efcff */
[----:B------:R-:W-:Y:S01]  /*0700*/  IMAD.MOV R9, RZ, RZ, -R9 ;  /* 0x000000ffff097224 */ /* 0x000fe200078e0a09 */
[----:B------:R-:W-:-:S02]  /*0710*/  FSETP.NEU.FTZ.AND P0, PT, R3, R6, PT ;  /* 0x000000060300720b */ /* 0x000fc40003f1d000 */
[----:B------:R-:W-:Y:S02]  /*0720*/  SHF.L.U32 R8, R7, R8, RZ ;  /* 0x0000000807087219 */ /* 0x000fe400000006ff */
[----:B------:R-:W-:Y:S02]  /*0730*/  SEL R6, R9, RZ, P2 ;  /* 0x000000ff09067207 */ /* 0x000fe40001000000 */
[----:B------:R-:W-:Y:S02]  /*0740*/  ISETP.NE.AND P1, PT, R8, RZ, P1 ;  /* 0x000000ff0800720c */ /* 0x000fe40000f25270 */
[----:B------:R-:W-:Y:S02]  /*0750*/  SHF.R.U32.HI R6, RZ, R6, R7 ;  /* 0x00000006ff067219 */ /* 0x000fe40000011607 */
[----:B------:R-:W-:Y:S02]  /*0760*/  PLOP3.LUT P0, PT, P0, P1, PT, 0xf8, 0x8f ;  /* 0x00000000008f781c */ /* 0x000fe40000703f70 */
[----:B------:R-:W-:-:S02]  /*0770*/  SHF.R.U32.HI R8, RZ, 0x1, R6 ;  /* 0x00000001ff087819 */ /* 0x000fc40000011606 */
[----:B------:R-:W-:-:S04]  /*0780*/  SEL R3, RZ, 0x1, !P0 ;  /* 0x00000001ff037807 */ /* 0x000fc80004000000 */
[----:B------:R-:W-:-:S04]  /*0790*/  LOP3.LUT R3, R3, 0x1, R8, 0xf8, !PT ;  /* 0x0000000103037812 */ /* 0x000fc800078ef808 */
[----:B------:R-:W-:-:S05]  /*07a0*/  LOP3.LUT R3, R3, R6, RZ, 0xc0, !PT ;  /* 0x0000000603037212 */ /* 0x000fca00078ec0ff */
[----:B------:R-:W-:-:S05]  /*07b0*/  IMAD.IADD R3, R8, 0x1, R3 ;  /* 0x0000000108037824 */ /* 0x000fca00078e0203 */
[----:B------:R-:W-:Y:S01]  /*07c0*/  LOP3.LUT R0, R3, R0, RZ, 0xfc, !PT ;  /* 0x0000000003007212 */ /* 0x000fe200078efcff */
[----:B------:R-:W-:Y:S06]  /*07d0*/  BRA `(.L_x_11) ;  /* 0x0000000000107947 */ /* 0x000fec0003800000 */
.L_x_10:
[----:B------:R-:W-:-:S04]  /*07e0*/  LOP3.LUT R0, R0, 0x80000000, RZ, 0xc0, !PT ;  /* 0x8000000000007812 */ /* 0x000fc800078ec0ff */
[----:B------:R-:W-:Y:S01]  /*07f0*/  LOP3.LUT R0, R0, 0x7f800000, RZ, 0xfc, !PT ;  /* 0x7f80000000007812 */ /* 0x000fe200078efcff */
[----:B------:R-:W-:Y:S06]  /*0800*/  BRA `(.L_x_11) ;  /* 0x0000000000047947 */ /* 0x000fec0003800000 */
.L_x_9:
[----:B------:R-:W-:-:S07]  /*0810*/  IMAD R0, R7, 0x800000, R0 ;  /* 0x0080000007007824 */ /* 0x000fce00078e0200 */
.L_x_11:
[----:B------:R-:W-:Y:S05]  /*0820*/  BSYNC.RECONVERGENT B2 ;  /* 0x0000000000027941 */ /* 0x000fea0003800200 */
.L_x_8:
[----:B------:R-:W-:Y:S05]  /*0830*/  BRA `(.L_x_12) ;  /* 0x0000000000207947 */ /* 0x000fea0003800000 */
.L_x_7:
[----:B------:R-:W-:-:S04]  /*0840*/  LOP3.LUT R0, R9, 0x80000000, R8, 0x48, !PT ;  /* 0x8000000009007812 */ /* 0x000fc800078e4808 */
[----:B------:R-:W-:Y:S01]  /*0850*/  LOP3.LUT R0, R0, 0x7f800000, RZ, 0xfc, !PT ;  /* 0x7f80000000007812 */ /* 0x000fe200078efcff */
[----:B------:R-:W-:Y:S06]  /*0860*/  BRA `(.L_x_12) ;  /* 0x0000000000147947 */ /* 0x000fec0003800000 */
.L_x_6:
[----:B------:R-:W-:Y:S01]  /*0870*/  LOP3.LUT R0, R9, 0x80000000, R8, 0x48, !PT ;  /* 0x8000000009007812 */ /* 0x000fe200078e4808 */
[----:B------:R-:W-:Y:S06]  /*0880*/  BRA `(.L_x_12) ;  /* 0x00000000000c7947 */ /* 0x000fec0003800000 */
.L_x_5:
[----:B------:R-:W0:Y:S01]  /*0890*/  MUFU.RSQ R0, -QNAN ;  /* 0xffc0000000007908 */ /* 0x000e220000001400 */
[----:B------:R-:W-:Y:S05]  /*08a0*/  BRA `(.L_x_12) ;  /* 0x0000000000047947 */ /* 0x000fea0003800000 */
.L_x_4:
[----:B------:R-:W-:-:S07]  /*08b0*/  FADD.FTZ R0, R0, R3 ;  /* 0x0000000300007221 */ /* 0x000fce0000010000 */
.L_x_12:
[----:B------:R-:W-:Y:S05]  /*08c0*/  BSYNC.RECONVERGENT B1 ;  /* 0x0000000000017941 */ /* 0x000fea0003800200 */
.L_x_2:
[----:B------:R-:W-:-:S04]  /*08d0*/  IMAD.MOV.U32 R3, RZ, RZ, 0x0 ;  /* 0x00000000ff037424 */ /* 0x000fc800078e00ff */
[----:B0-----:R-:W-:Y:S05]  /*08e0*/  RET.REL.NODEC R2 `(_Z4funcPfS_S_i) ;  /* 0xfffffff402c47950 */ /* 0x001fea0003c3ffff */
.L_x_13:
[----:B------:R-:W-:-:S00]  /*08f0*/  BRA `(.L_x_13) ;  /* 0xfffffffc00fc7947 */ /* 0x000fc0000383ffff */
[----:B------:R-:W-:-:S00]  /*0900*/  NOP ;  /* 0x0000000000007918 */ /* 0x000fc00000000000 */
[----:B------:R-:W-:-:S00]  /*0910*/  NOP ;  /* 0x0000000000007918 */ /* 0x000fc00000000000 */
[----:B------:R-:W-:-:S00]  /*0920*/  NOP ;  /* 0x0000000000007918 */ /* 0x000fc00000000000 */
[----:B------:R-:W-:-:S00]  /*0930*/  NOP ;  /* 0x0000000000007918 */ /* 0x000fc00000000000 */
[----:B------:R-:W-:-:S00]  /*0940*/  NOP ;  /* 0x0000000000007918 */ /* 0x000fc00000000000 */
[----:B------:R-:W-:-:S00]  /*0950*/  NOP ;  /* 0x0000000000007918 */ /* 0x000fc00000000000 */
[----:B------:R-:W-:-:S00]  /*0960*/  NOP ;  /* 0x0000000000007918 */ /* 0x000fc00000000000 */
[----:B------:R-:W-:-:S00]  /*0970*/  NOP ;  /* 0x0000000000007918 */ /* 0x000fc00000000000 */
.L_x_14:


//--------------------- .nv.shared.reserved.0     --------------------------
	.section	.nv.shared.reserved.0,"aw",@nobits
	.weak		__nv_reservedSMEM_offset_0_alias
	.size		__nv_reservedSMEM_offset_0_alias, 0, 64
	.other		__nv_reservedSMEM_offset_0_alias,@"STO_CUDA_RESERVED_SHARED STV_DEFAULT"
__nv_reservedSMEM_offset_0_alias:
	.zero		0
	.zero		64


//--------------------- .nv.constant0._Z4funcPfS_S_i --------------------------
	.section	.nv.constant0._Z4funcPfS_S_i,"a",@progbits
	.sectionflags	@""
	.align	4
.nv.constant0._Z4funcPfS_S_i:
	.zero		924


//--------------------- SYMBOLS --------------------------

	.type		.nv.reservedSmem.offset0,@object
	.size		.nv.reservedSmem.offset0,0x4
